	.headerflags	@"EF_CUDA_TEXMODE_UNIFIED EF_CUDA_64BIT_ADDRESS EF_CUDA_ACCELERATORS EF_CUDA_SM90 EF_CUDA_VIRTUAL_SM(EF_CUDA_SM90)"
	.elftype	@"ET_EXEC"


//--------------------- .nv.info                  --------------------------
	.section	.nv.info,"",@"SHT_CUDA_INFO"
	.align	4


	//----- nvinfo : EIATTR_REGCOUNT
	.align		4
        /*0000*/ 	.byte	0x04, 0x2f
        /*0002*/ 	.short	(.L_1 - .L_0)
	.align		4
.L_0:
        /*0004*/ 	.word	index@(triton_poi_fused_clone_13)
        /*0008*/ 	.word	0x00000012


	//----- nvinfo : EIATTR_MIN_STACK_SIZE
	.align		4
.L_1:
        /*000c*/ 	.byte	0x04, 0x12
        /*000e*/ 	.short	(.L_3 - .L_2)
	.align		4
.L_2:
        /*0010*/ 	.word	index@(triton_poi_fused_clone_13)
        /*0014*/ 	.word	0x00000000


	//----- nvinfo : EIATTR_FRAME_SIZE
	.align		4
.L_3:
        /*0018*/ 	.byte	0x04, 0x11
        /*001a*/ 	.short	(.L_5 - .L_4)
	.align		4
.L_4:
        /*001c*/ 	.word	index@(triton_poi_fused_clone_13)
        /*0020*/ 	.word	0x00000000


	//----- nvinfo : EIATTR_MIN_STACK_SIZE
	.align		4
.L_5:
        /*0024*/ 	.byte	0x04, 0x12
        /*0026*/ 	.short	(.L_7 - .L_6)
	.align		4
.L_6:
        /*0028*/ 	.word	index@(triton_poi_fused_clone_13)
        /*002c*/ 	.word	0x00000000
.L_7:


//--------------------- .nv.info.triton_poi_fused_clone_13 --------------------------
	.section	.nv.info.triton_poi_fused_clone_13,"",@"SHT_CUDA_INFO"
	.sectionflags	@""
	.align	4


	//----- nvinfo : EIATTR_CUDA_API_VERSION
	.align		4
        /*0000*/ 	.byte	0x04, 0x37
        /*0002*/ 	.short	(.L_9 - .L_8)
.L_8:
        /*0004*/ 	.word	0x0000007c


	//----- nvinfo : EIATTR_KPARAM_INFO
	.align		4
.L_9:
        /*0008*/ 	.byte	0x04, 0x17
        /*000a*/ 	.short	(.L_11 - .L_10)
.L_10:
        /*000c*/ 	.word	0x00000000
        /*0010*/ 	.short	0x0003
        /*0012*/ 	.short	0x0018
        /*0014*/ 	.byte	0x00, 0xf0, 0x11, 0x00


	//----- nvinfo : EIATTR_KPARAM_INFO
	.align		4
.L_11:
        /*0018*/ 	.byte	0x04, 0x17
        /*001a*/ 	.short	(.L_13 - .L_12)
.L_12:
        /*001c*/ 	.word	0x00000000
        /*0020*/ 	.short	0x0002
        /*0022*/ 	.short	0x0010
        /*0024*/ 	.byte	0x00, 0xf4, 0x21, 0x00


	//----- nvinfo : EIATTR_KPARAM_INFO
	.align		4
.L_13:
        /*0028*/ 	.byte	0x04, 0x17
        /*002a*/ 	.short	(.L_15 - .L_14)
.L_14:
        /*002c*/ 	.word	0x00000000
        /*0030*/ 	.short	0x0001
        /*0032*/ 	.short	0x0008
        /*0034*/ 	.byte	0x00, 0xf4, 0x21, 0x00


	//----- nvinfo : EIATTR_KPARAM_INFO
	.align		4
.L_15:
        /*0038*/ 	.byte	0x04, 0x17
        /*003a*/ 	.short	(.L_17 - .L_16)
.L_16:
        /*003c*/ 	.word	0x00000000
        /*0040*/ 	.short	0x0000
        /*0042*/ 	.short	0x0000
        /*0044*/ 	.byte	0x00, 0xf4, 0x21, 0x00


	//----- nvinfo : EIATTR_SPARSE_MMA_MASK
	.align		4
.L_17:
        /*0048*/ 	.byte	0x03, 0x50
        /*004a*/ 	.short	0x0000


	//----- nvinfo : EIATTR_MAXREG_COUNT
	.align		4
        /*004c*/ 	.byte	0x03, 0x1b
        /*004e*/ 	.short	0x00ff


	//----- nvinfo : EIATTR_EXIT_INSTR_OFFSETS
	.align		4
        /*0050*/ 	.byte	0x04, 0x1c
        /*0052*/ 	.short	(.L_19 - .L_18)


	//   ....[0]....
.L_18:
        /*0054*/ 	.word	0x00000320


	//----- nvinfo : EIATTR_REQNTID
	.align		4
.L_19:
        /*0058*/ 	.byte	0x04, 0x10
        /*005a*/ 	.short	(.L_21 - .L_20)
.L_20:
        /*005c*/ 	.word	0x00000100
        /*0060*/ 	.word	0x00000001
        /*0064*/ 	.word	0x00000001


	//----- nvinfo : EIATTR_CBANK_PARAM_SIZE
	.align		4
.L_21:
        /*0068*/ 	.byte	0x03, 0x19
        /*006a*/ 	.short	0x001c


	//----- nvinfo : EIATTR_PARAM_CBANK
	.align		4
        /*006c*/ 	.byte	0x04, 0x0a
        /*006e*/ 	.short	(.L_23 - .L_22)
	.align		4
.L_22:
        /*0070*/ 	.word	index@(.nv.constant0.triton_poi_fused_clone_13)
        /*0074*/ 	.short	0x0210
        /*0076*/ 	.short	0x001c


	//----- nvinfo : EIATTR_SW_WAR
	.align		4
.L_23:
        /*0078*/ 	.byte	0x04, 0x36
        /*007a*/ 	.short	(.L_25 - .L_24)
.L_24:
        /*007c*/ 	.word	0x00000008
.L_25:


//--------------------- .nv.callgraph             --------------------------
	.section	.nv.callgraph,"",@"SHT_CUDA_CALLGRAPH"
	.align	4
	.sectionentsize	8
	.align		4
        /*0000*/ 	.word	0x00000000
	.align		4
        /*0004*/ 	.word	0xffffffff
	.align		4
        /*0008*/ 	.word	0x00000000
	.align		4
        /*000c*/ 	.word	0xfffffffe
	.align		4
        /*0010*/ 	.word	0x00000000
	.align		4
        /*0014*/ 	.word	0xfffffffd
	.align		4
        /*0018*/ 	.word	0x00000000
	.align		4
        /*001c*/ 	.word	0xfffffffc


//--------------------- .text.triton_poi_fused_clone_13 --------------------------
	.section	.text.triton_poi_fused_clone_13,"ax",@progbits
	.align	128
        .global         triton_poi_fused_clone_13
        .type           triton_poi_fused_clone_13,@function
        .size           triton_poi_fused_clone_13,(.L_x_1 - triton_poi_fused_clone_13)
        .other          triton_poi_fused_clone_13,@"STO_CUDA_ENTRY STV_DEFAULT"
triton_poi_fused_clone_13:
.text.triton_poi_fused_clone_13:
[----:B------:R-:W-:Y:S01]  /*0000*/  LDC R1, c[0x0][0x28] ;  /* 0x00000a00ff017b82 */ /* 0x000fe20000000800 */
[----:B------:R-:W1:Y:S01]  /*0010*/  S2R R0, SR_TID.X ;  /* 0x0000000000007919 */ /* 0x000e620000002100 */
[----:B------:R-:W-:Y:S01]  /*0020*/  HFMA2.MMA R11, -RZ, RZ, 0, 3.4332275390625e-05 ;  /* 0x00000240ff0b7435 */ /* 0x000fe200000001ff */
[----:B------:R-:W-:Y:S01]  /*0030*/  ULDC.64 UR4, c[0x0][0x208] ;  /* 0x0000820000047ab9 */ /* 0x000fe20000000a00 */
[----:B------:R-:W2:Y:S01]  /*0040*/  S2R R3, SR_CTAID.X ;  /* 0x0000000000037919 */ /* 0x000ea20000002500 */
[----:B-1----:R-:W-:-:S04]  /*0050*/  SHF.L.U32 R0, R0, 0x1, RZ ;  /* 0x0000000100007819 */ /* 0x002fc800000006ff */
[----:B------:R-:W-:-:S04]  /*0060*/  LOP3.LUT R0, R0, 0x1fe, RZ, 0xc0, !PT ;  /* 0x000001fe00007812 */ /* 0x000fc800078ec0ff */
[----:B--2---:R-:W-:-:S05]  /*0070*/  LEA R0, R3, R0, 0x9 ;  /* 0x0000000003007211 */ /* 0x004fca00078e48ff */
[----:B------:R-:W-:-:S04]  /*0080*/  IMAD.HI R2, R0, 0x2e8ba2e9, RZ ;  /* 0x2e8ba2e900027827 */ /* 0x000fc800078e02ff */
[----:B------:R-:W-:Y:S01]  /*0090*/  IMAD.HI R4, R0, 0x43b3d5b, RZ ;  /* 0x043b3d5b00047827 */ /* 0x000fe200078e02ff */
[----:B------:R-:W-:-:S03]  /*00a0*/  SHF.R.U32.HI R3, RZ, 0x1f, R2 ;  /* 0x0000001fff037819 */ /* 0x000fc60000011602 */
[----:B------:R-:W-:Y:S01]  /*00b0*/  VIADD R6, R0, 0x1 ;  /* 0x0000000100067836 */ /* 0x000fe20000000000 */
[----:B------:R-:W-:Y:S02]  /*00c0*/  SHF.R.U32.HI R5, RZ, 0x1f, R4 ;  /* 0x0000001fff057819 */ /* 0x000fe40000011604 */
[----:B------:R-:W-:Y:S01]  /*00d0*/  LEA.HI.SX32 R9, R2, R3, 0x1e ;  /* 0x0000000302097211 */ /* 0x000fe200078ff2ff */
[----:B------:R-:W-:Y:S01]  /*00e0*/  IMAD.HI R7, R6, 0x2e8ba2e9, RZ ;  /* 0x2e8ba2e906077827 */ /* 0x000fe200078e02ff */
[----:B------:R-:W-:Y:S01]  /*00f0*/  LEA.HI.SX32 R10, R4, R5, 0x1d ;  /* 0x00000005040a7211 */ /* 0x000fe200078feaff */
[----:B------:R-:W1:Y:S02]  /*0100*/  LDC.64 R2, c[0x0][0x210] ;  /* 0x00008400ff027b82 */ /* 0x000e640000000a00 */
[----:B------:R-:W-:Y:S01]  /*0110*/  IMAD.HI R12, R9, 0x2e8ba2e9, RZ ;  /* 0x2e8ba2e9090c7827 */ /* 0x000fe200078e02ff */
[----:B------:R-:W-:-:S03]  /*0120*/  SHF.R.U32.HI R8, RZ, 0x1f, R7 ;  /* 0x0000001fff087819 */ /* 0x000fc60000011607 */
[----:B------:R-:W-:Y:S01]  /*0130*/  IMAD R15, R9, -0x16, R0 ;  /* 0xffffffea090f7824 */ /* 0x000fe200078e0200 */
[----:B------:R-:W-:Y:S01]  /*0140*/  LEA.HI.SX32 R7, R7, R8, 0x1e ;  /* 0x0000000807077211 */ /* 0x000fe200078ff2ff */
[----:B------:R-:W2:Y:S01]  /*0150*/  LDC.64 R4, c[0x0][0x218] ;  /* 0x00008600ff047b82 */ /* 0x000ea20000000a00 */
[----:B------:R-:W-:Y:S01]  /*0160*/  IMAD R8, R10, R11, 0x19 ;  /* 0x000000190a087424 */ /* 0x000fe200078e020b */
[----:B------:R-:W-:Y:S02]  /*0170*/  SHF.R.S32.HI R11, RZ, 0x1f, R10 ;  /* 0x0000001fff0b7819 */ /* 0x000fe4000001140a */
[----:B------:R-:W-:Y:S01]  /*0180*/  SHF.R.U32.HI R13, RZ, 0x1f, R12 ;  /* 0x0000001fff0d7819 */ /* 0x000fe2000001160c */
[----:B------:R-:W-:Y:S01]  /*0190*/  IMAD R7, R7, -0x16, R6 ;  /* 0xffffffea07077824 */ /* 0x000fe200078e0206 */
[----:B------:R-:W-:Y:S01]  /*01a0*/  LEA.HI R11, R11, R10, RZ, 0x9 ;  /* 0x0000000a0b0b7211 */ /* 0x000fe200078f48ff */
[----:B------:R-:W-:Y:S01]  /*01b0*/  IMAD.IADD R15, R8, 0x1, R15 ;  /* 0x00000001080f7824 */ /* 0x000fe200078e020f */
[----:B------:R-:W-:-:S02]  /*01c0*/  LEA.HI R12, R12, R13, RZ, 0x1e ;  /* 0x0000000d0c0c7211 */ /* 0x000fc400078ff0ff */
[----:B------:R-:W-:Y:S02]  /*01d0*/  LOP3.LUT R11, R11, 0xfffffe00, RZ, 0xc0, !PT ;  /* 0xfffffe000b0b7812 */ /* 0x000fe400078ec0ff */
[----:B------:R-:W-:Y:S01]  /*01e0*/  IADD3 R13, R7, R8, RZ ;  /* 0x00000008070d7210 */ /* 0x000fe20007ffe0ff */
[----:B------:R-:W-:Y:S02]  /*01f0*/  IMAD R12, R12, -0x16, R9 ;  /* 0xffffffea0c0c7824 */ /* 0x000fe400078e0209 */
[----:B------:R-:W-:Y:S01]  /*0200*/  IMAD.IADD R7, R10, 0x1, -R11 ;  /* 0x000000010a077824 */ /* 0x000fe200078e0a0b */
[----:B------:R-:W3:Y:S01]  /*0210*/  LDC.64 R8, c[0x0][0x220] ;  /* 0x00008800ff087b82 */ /* 0x000ee20000000a00 */
[C---:B------:R-:W-:Y:S02]  /*0220*/  IMAD R15, R12.reuse, 0x18, R15 ;  /* 0x000000180c0f7824 */ /* 0x040fe400078e020f */
[----:B------:R-:W-:Y:S02]  /*0230*/  IMAD R13, R12, 0x18, R13 ;  /* 0x000000180c0d7824 */ /* 0x000fe400078e020d */
[----:B--2---:R-:W-:-:S04]  /*0240*/  IMAD.WIDE R6, R7, 0x4, R4 ;  /* 0x0000000407067825 */ /* 0x004fc800078e0204 */
[--C-:B-1----:R-:W-:Y:S02]  /*0250*/  IMAD.WIDE R4, R15, 0x4, R2.reuse ;  /* 0x000000040f047825 */ /* 0x102fe400078e0202 */
[----:B------:R-:W2:Y:S02]  /*0260*/  LDG.E.EL R7, desc[UR4][R6.64] ;  /* 0x0000000406077981 */ /* 0x000ea4000c2e1900 */
[----:B------:R-:W-:Y:S02]  /*0270*/  IMAD.WIDE R2, R13, 0x4, R2 ;  /* 0x000000040d027825 */ /* 0x000fe400078e0202 */
[----:B------:R-:W2:Y:S04]  /*0280*/  LDG.E R4, desc[UR4][R4.64] ;  /* 0x0000000404047981 */ /* 0x000ea8000c1e1900 */
[----:B------:R-:W4:Y:S01]  /*0290*/  LDG.E R2, desc[UR4][R2.64] ;  /* 0x0000000402027981 */ /* 0x000f22000c1e1900 */
[----:B---3--:R-:W-:-:S04]  /*02a0*/  IMAD.WIDE R8, R0, 0x4, R8 ;  /* 0x0000000400087825 */ /* 0x008fc800078e0208 */
[C-C-:B--2---:R-:W-:Y:S01]  /*02b0*/  FADD R10, R4.reuse, R7.reuse ;  /* 0x00000007040a7221 */ /* 0x144fe20000000000 */
[-C--:B------:R-:W-:Y:S01]  /*02c0*/  FSETP.GEU.AND P0, PT, R4, -R7.reuse, PT ;  /* 0x800000070400720b */ /* 0x080fe20003f0e000 */
[C---:B----4-:R-:W-:Y:S01]  /*02d0*/  FADD R11, R2.reuse, R7 ;  /* 0x00000007020b7221 */ /* 0x050fe20000000000 */
[----:B------:R-:W-:Y:S02]  /*02e0*/  FSETP.GEU.AND P1, PT, R2, -R7, PT ;  /* 0x800000070200720b */ /* 0x000fe40003f2e000 */
[----:B------:R-:W-:Y:S02]  /*02f0*/  FSEL R10, R10, RZ, P0 ;  /* 0x000000ff0a0a7208 */ /* 0x000fe40000000000 */
[----:B------:R-:W-:-:S05]  /*0300*/  FSEL R11, R11, RZ, P1 ;  /* 0x000000ff0b0b7208 */ /* 0x000fca0000800000 */
[----:B------:R-:W-:Y:S01]  /*0310*/  STG.E.64 desc[UR4][R8.64], R10 ;  /* 0x0000000a08007986 */ /* 0x000fe2000c101b04 */
[----:B------:R-:W-:Y:S05]  /*0320*/  EXIT ;  /* 0x000000000000794d */ /* 0x000fea0003800000 */
.L_x_0:
[----:B------:R-:W-:-:S00]  /*0330*/  BRA `(.L_x_0) ;  /* 0xfffffffc00fc7947 */ /* 0x000fc0000383ffff */
[----:B------:R-:W-:-:S00]  /*0340*/  NOP ;  /* 0x0000000000007918 */ /* 0x000fc00000000000 */
        /* <DEDUP_REMOVED lines=11> */
.L_x_1:


//--------------------- .nv.constant0.triton_poi_fused_clone_13 --------------------------
	.section	.nv.constant0.triton_poi_fused_clone_13,"a",@progbits
	.sectionflags	@""
	.align	4
.nv.constant0.triton_poi_fused_clone_13:
	.zero		556
